//
// Generated by NVIDIA NVVM Compiler
//
// Compiler Build ID: CL-36424714
// Cuda compilation tools, release 13.0, V13.0.88
// Based on NVVM 20.0.0
//

.version 9.0
.target sm_100
.address_size 64

	// .globl	fillMatrix

.visible .entry fillMatrix(
	.param .u64 .ptr .align 1 fillMatrix_param_0,
	.param .u32 fillMatrix_param_1,
	.param .u32 fillMatrix_param_2,
	.param .u32 fillMatrix_param_3,
	.param .f64 fillMatrix_param_4
)
{
	.reg .pred 	%p<4>;
	.reg .b32 	%r<13>;
	.reg .b64 	%rd<5>;
	.reg .b64 	%fd<2>;

	ld.param.u64 	%rd1, [fillMatrix_param_0];
	ld.param.u32 	%r4, [fillMatrix_param_1];
	ld.param.u32 	%r5, [fillMatrix_param_2];
	ld.param.u32 	%r3, [fillMatrix_param_3];
	ld.param.f64 	%fd1, [fillMatrix_param_4];
	mov.u32 	%r6, %ctaid.y;
	mov.u32 	%r7, %ntid.y;
	mov.u32 	%r8, %tid.y;
	mad.lo.s32 	%r1, %r6, %r7, %r8;
	mov.u32 	%r9, %ctaid.x;
	mov.u32 	%r10, %ntid.x;
	mov.u32 	%r11, %tid.x;
	mad.lo.s32 	%r2, %r9, %r10, %r11;
	setp.ge.s32 	%p1, %r1, %r4;
	setp.ge.s32 	%p2, %r2, %r5;
	or.pred  	%p3, %p1, %p2;
	@%p3 bra 	$L__BB0_2;
	cvta.to.global.u64 	%rd2, %rd1;
	mad.lo.s32 	%r12, %r3, %r2, %r1;
	mul.wide.s32 	%rd3, %r12, 8;
	add.s64 	%rd4, %rd2, %rd3;
	st.global.f64 	[%rd4], %fd1;
$L__BB0_2:
	ret;

}


// ===== COMPILED SASS (sm_100) =====

	.target	sm_100

	.elftype	@"ET_EXEC"


//--------------------- .note.nv.tkinfo           --------------------------
	.section	.note.nv.tkinfo,"",@"SHT_NOTE"
	.sectionflags	@"SHF_NOTE_NV_TKINFO"
	.tkinfo
        /*0018*/ 	.word	0x00000002
        /*0030*/ 	.string	""
        /*0030*/ 	.string	"ptxas"
        /*0030*/ 	.string	"Cuda compilation tools, release 13.0, V13.0.88"
        /*0030*/ 	.string	"Build cuda_13.0.r13.0/compiler.36424714_0"
        /*0030*/ 	.string	"-arch sm_100 -m 64 "



//--------------------- .note.nv.cuinfo           --------------------------
	.section	.note.nv.cuinfo,"",@"SHT_NOTE"
	.sectionflags	@"SHF_NOTE_NV_CUINFO"
        /*0018*/ 	.short	0x0002
        /*001a*/ 	.short	0x0064
        /*001c*/ 	.short	0x0082
	.zero		2


//--------------------- .nv.info                  --------------------------
	.section	.nv.info,"",@"SHT_CUDA_INFO"
	.align	4


	//----- nvinfo : EIATTR_REGCOUNT
	.align		4
        /*0000*/ 	.byte	0x04, 0x2f
        /*0002*/ 	.short	(.L_1 - .L_0)
	.align		4
.L_0:
        /*0004*/ 	.word	index@(fillMatrix)
        /*0008*/ 	.word	0x0000000a


	//----- nvinfo : EIATTR_FRAME_SIZE
	.align		4
.L_1:
        /*000c*/ 	.byte	0x04, 0x11
        /*000e*/ 	.short	(.L_3 - .L_2)
	.align		4
.L_2:
        /*0010*/ 	.word	index@(fillMatrix)
        /*0014*/ 	.word	0x00000000


	//----- nvinfo : EIATTR_MIN_STACK_SIZE
	.align		4
.L_3:
        /*0018*/ 	.byte	0x04, 0x12
        /*001a*/ 	.short	(.L_5 - .L_4)
	.align		4
.L_4:
        /*001c*/ 	.word	index@(fillMatrix)
        /*0020*/ 	.word	0x00000000
.L_5:


//--------------------- .nv.compat                --------------------------
	.section	.nv.compat,"",@"SHT_CUDA_COMPAT_INFO"
	.align	4
        /*0000*/ 	.byte	0x02, 0x09, 0x00, 0x00, 0x02, 0x02, 0x01, 0x00, 0x02, 0x05, 0x05, 0x00, 0x03, 0x07, 0x01, 0x01
        /*0010*/ 	.byte	0x02, 0x03, 0x00, 0x00, 0x02, 0x06, 0x01, 0x00, 0x04, 0x0b, 0x08, 0x00, 0x09, 0x00, 0x00, 0x00
        /*0020*/ 	.byte	0x00, 0x00, 0x00, 0x00


//--------------------- .nv.info.fillMatrix       --------------------------
	.section	.nv.info.fillMatrix,"",@"SHT_CUDA_INFO"
	.sectionflags	@""
	.align	4


	//----- nvinfo : EIATTR_CUDA_API_VERSION
	.align		4
        /*0000*/ 	.byte	0x04, 0x37
        /*0002*/ 	.short	(.L_7 - .L_6)
.L_6:
        /*0004*/ 	.word	0x00000082


	//----- nvinfo : EIATTR_KPARAM_INFO
	.align		4
.L_7:
        /*0008*/ 	.byte	0x04, 0x17
        /*000a*/ 	.short	(.L_9 - .L_8)
.L_8:
        /*000c*/ 	.word	0x00000000
        /*0010*/ 	.short	0x0004
        /*0012*/ 	.short	0x0018
        /*0014*/ 	.byte	0x00, 0xf0, 0x21, 0x00


	//----- nvinfo : EIATTR_KPARAM_INFO
	.align		4
.L_9:
        /*0018*/ 	.byte	0x04, 0x17
        /*001a*/ 	.short	(.L_11 - .L_10)
.L_10:
        /*001c*/ 	.word	0x00000000
        /*0020*/ 	.short	0x0003
        /*0022*/ 	.short	0x0010
        /*0024*/ 	.byte	0x00, 0xf0, 0x11, 0x00


	//----- nvinfo : EIATTR_KPARAM_INFO
	.align		4
.L_11:
        /*0028*/ 	.byte	0x04, 0x17
        /*002a*/ 	.short	(.L_13 - .L_12)
.L_12:
        /*002c*/ 	.word	0x00000000
        /*0030*/ 	.short	0x0002
        /*0032*/ 	.short	0x000c
        /*0034*/ 	.byte	0x00, 0xf0, 0x11, 0x00


	//----- nvinfo : EIATTR_KPARAM_INFO
	.align		4
.L_13:
        /*0038*/ 	.byte	0x04, 0x17
        /*003a*/ 	.short	(.L_15 - .L_14)
.L_14:
        /*003c*/ 	.word	0x00000000
        /*0040*/ 	.short	0x0001
        /*0042*/ 	.short	0x0008
        /*0044*/ 	.byte	0x00, 0xf0, 0x11, 0x00


	//----- nvinfo : EIATTR_KPARAM_INFO
	.align		4
.L_15:
        /*0048*/ 	.byte	0x04, 0x17
        /*004a*/ 	.short	(.L_17 - .L_16)
.L_16:
        /*004c*/ 	.word	0x00000000
        /*0050*/ 	.short	0x0000
        /*0052*/ 	.short	0x0000
        /*0054*/ 	.byte	0x00, 0xf5, 0x21, 0x00


	//----- nvinfo : EIATTR_SPARSE_MMA_MASK
	.align		4
.L_17:
        /*0058*/ 	.byte	0x03, 0x50
        /*005a*/ 	.short	0x0000


	//----- nvinfo : EIATTR_MAXREG_COUNT
	.align		4
        /*005c*/ 	.byte	0x03, 0x1b
        /*005e*/ 	.short	0x00ff


	//----- nvinfo : EIATTR_MERCURY_ISA_VERSION
	.align		4
        /*0060*/ 	.byte	0x03, 0x5f
        /*0062*/ 	.short	0x0101


	//----- nvinfo : EIATTR_VRC_CTA_INIT_COUNT
	.align		4
        /*0064*/ 	.byte	0x02, 0x4a
	.zero		1
	.zero		1


	//----- nvinfo : EIATTR_EXIT_INSTR_OFFSETS
	.align		4
        /*0068*/ 	.byte	0x04, 0x1c
        /*006a*/ 	.short	(.L_19 - .L_18)


	//   ....[0]....
.L_18:
        /*006c*/ 	.word	0x000000c0


	//   ....[1]....
        /*0070*/ 	.word	0x00000140


	//----- nvinfo : EIATTR_CBANK_PARAM_SIZE
	.align		4
.L_19:
        /*0074*/ 	.byte	0x03, 0x19
        /*0076*/ 	.short	0x0020


	//----- nvinfo : EIATTR_PARAM_CBANK
	.align		4
        /*0078*/ 	.byte	0x04, 0x0a
        /*007a*/ 	.short	(.L_21 - .L_20)
	.align		4
.L_20:
        /*007c*/ 	.word	index@(.nv.constant0.fillMatrix)
        /*0080*/ 	.short	0x0380
        /*0082*/ 	.short	0x0020


	//----- nvinfo : EIATTR_SW_WAR
	.align		4
.L_21:
        /*0084*/ 	.byte	0x04, 0x36
        /*0086*/ 	.short	(.L_23 - .L_22)
.L_22:
        /*0088*/ 	.word	0x00000008
.L_23:


//--------------------- .nv.callgraph             --------------------------
	.section	.nv.callgraph,"",@"SHT_CUDA_CALLGRAPH"
	.align	4
	.sectionentsize	8
	.align		4
        /*0000*/ 	.word	0x00000000
	.align		4
        /*0004*/ 	.word	0xffffffff
	.align		4
        /*0008*/ 	.word	0x00000000
	.align		4
        /*000c*/ 	.word	0xfffffffe
	.align		4
        /*0010*/ 	.word	0x00000000
	.align		4
        /*0014*/ 	.word	0xfffffffd
	.align		4
        /*0018*/ 	.word	0x00000000
	.align		4
        /*001c*/ 	.word	0xfffffffc


//--------------------- .text.fillMatrix          --------------------------
	.section	.text.fillMatrix,"ax",@progbits
	.align	128
        .global         fillMatrix
        .type           fillMatrix,@function
        .size           fillMatrix,(.L_x_1 - fillMatrix)
        .other          fillMatrix,@"STO_CUDA_ENTRY STV_DEFAULT"
fillMatrix:
.text.fillMatrix:
[----:B------:R-:W-:Y:S01]  /*0000*/  LDC R1, c[0x0][0x37c] ;  /* 0x0000df00ff017b82 */ /* 0x000fe20000000800 */
[----:B------:R-:W0:Y:S07]  /*0010*/  S2R R2, SR_TID.X ;  /* 0x0000000000027919 */ /* 0x000e2e0000002100 */
[----:B------:R-:W1:Y:S01]  /*0020*/  LDC R0, c[0x0][0x364] ;  /* 0x0000d900ff007b82 */ /* 0x000e620000000800 */
[----:B------:R-:W2:Y:S01]  /*0030*/  LDCU.64 UR6, c[0x0][0x388] ;  /* 0x00007100ff0677ac */ /* 0x000ea20008000a00 */
[----:B------:R-:W1:Y:S06]  /*0040*/  S2R R3, SR_TID.Y ;  /* 0x0000000000037919 */ /* 0x000e6c0000002200 */
[----:B------:R-:W0:Y:S08]  /*0050*/  S2UR UR5, SR_CTAID.X ;  /* 0x00000000000579c3 */ /* 0x000e300000002500 */
[----:B------:R-:W0:Y:S08]  /*0060*/  LDC R7, c[0x0][0x360] ;  /* 0x0000d800ff077b82 */ /* 0x000e300000000800 */
[----:B------:R-:W1:Y:S01]  /*0070*/  S2UR UR4, SR_CTAID.Y ;  /* 0x00000000000479c3 */ /* 0x000e620000002600 */
[----:B0-----:R-:W-:-:S05]  /*0080*/  IMAD R7, R7, UR5, R2 ;  /* 0x0000000507077c24 */ /* 0x001fca000f8e0202 */
[----:B--2---:R-:W-:Y:S01]  /*0090*/  ISETP.GE.AND P0, PT, R7, UR7, PT ;  /* 0x0000000707007c0c */ /* 0x004fe2000bf06270 */
[----:B-1----:R-:W-:-:S05]  /*00a0*/  IMAD R0, R0, UR4, R3 ;  /* 0x0000000400007c24 */ /* 0x002fca000f8e0203 */
[----:B------:R-:W-:-:S13]  /*00b0*/  ISETP.GE.OR P0, PT, R0, UR6, P0 ;  /* 0x0000000600007c0c */ /* 0x000fda0008706670 */
[----:B------:R-:W-:Y:S05]  /*00c0*/  @P0 EXIT ;  /* 0x000000000000094d */ /* 0x000fea0003800000 */
[----:B------:R-:W0:Y:S01]  /*00d0*/  LDC.64 R2, c[0x0][0x380] ;  /* 0x0000e000ff027b82 */ /* 0x000e220000000a00 */
[----:B------:R-:W1:Y:S01]  /*00e0*/  LDCU UR6, c[0x0][0x390] ;  /* 0x00007200ff0677ac */ /* 0x000e620008000800 */
[----:B------:R-:W2:Y:S06]  /*00f0*/  LDCU.64 UR4, c[0x0][0x358] ;  /* 0x00006b00ff0477ac */ /* 0x000eac0008000a00 */
[----:B------:R-:W2:Y:S01]  /*0100*/  LDC.64 R4, c[0x0][0x398] ;  /* 0x0000e600ff047b82 */ /* 0x000ea20000000a00 */
[----:B-1----:R-:W-:-:S04]  /*0110*/  IMAD R7, R7, UR6, R0 ;  /* 0x0000000607077c24 */ /* 0x002fc8000f8e0200 */
[----:B0-----:R-:W-:-:S05]  /*0120*/  IMAD.WIDE R2, R7, 0x8, R2 ;  /* 0x0000000807027825 */ /* 0x001fca00078e0202 */
[----:B--2---:R-:W-:Y:S01]  /*0130*/  STG.E.64 desc[UR4][R2.64], R4 ;  /* 0x0000000402007986 */ /* 0x004fe2000c101b04 */
[----:B------:R-:W-:Y:S05]  /*0140*/  EXIT ;  /* 0x000000000000794d */ /* 0x000fea0003800000 */
.L_x_0:
[----:B------:R-:W-:-:S00]  /*0150*/  BRA `(.L_x_0) ;  /* 0xfffffffc00fc7947 */ /* 0x000fc0000383ffff */
[----:B------:R-:W-:-:S00]  /*0160*/  NOP ;  /* 0x0000000000007918 */ /* 0x000fc00000000000 */
        /* <DEDUP_REMOVED lines=9> */
.L_x_1:


//--------------------- .nv.shared.reserved.0     --------------------------
	.section	.nv.shared.reserved.0,"aw",@nobits
	.weak		__nv_reservedSMEM_offset_0_alias
	.size		__nv_reservedSMEM_offset_0_alias, 0, 64
	.other		__nv_reservedSMEM_offset_0_alias,@"STO_CUDA_RESERVED_SHARED STV_DEFAULT"
__nv_reservedSMEM_offset_0_alias:
	.zero		0
	.zero		64


//--------------------- .nv.constant0.fillMatrix  --------------------------
	.section	.nv.constant0.fillMatrix,"a",@progbits
	.sectionflags	@""
	.align	4
.nv.constant0.fillMatrix:
	.zero		928


//--------------------- SYMBOLS --------------------------

	.type		.nv.reservedSmem.offset0,@object
	.size		.nv.reservedSmem.offset0,0x4
